//
// Generated by NVIDIA NVVM Compiler
//
// Compiler Build ID: CL-36424714
// Cuda compilation tools, release 13.0, V13.0.88
// Based on NVVM 20.0.0
//

.version 9.0
.target sm_100
.address_size 64

	// .globl	_Z6kernelP8Particlei

.visible .entry _Z6kernelP8Particlei(
	.param .u64 .ptr .align 1 _Z6kernelP8Particlei_param_0,
	.param .u32 _Z6kernelP8Particlei_param_1
)
{
	.reg .pred 	%p<2>;
	.reg .b32 	%r<6>;
	.reg .b32 	%f<10>;
	.reg .b64 	%rd<5>;

	ld.param.u64 	%rd1, [_Z6kernelP8Particlei_param_0];
	mov.u32 	%r2, %ctaid.x;
	mov.u32 	%r3, %ntid.x;
	mov.u32 	%r4, %tid.x;
	mad.lo.s32 	%r1, %r2, %r3, %r4;
	setp.gt.s32 	%p1, %r1, 1999;
	@%p1 bra 	$L__BB0_2;
	cvta.to.global.u64 	%rd2, %rd1;
	mul.wide.s32 	%rd3, %r1, 24;
	add.s64 	%rd4, %rd2, %rd3;
	ld.global.f32 	%f1, [%rd4+12];
	ld.global.f32 	%f2, [%rd4];
	add.f32 	%f3, %f1, %f2;
	st.global.f32 	[%rd4], %f3;
	ld.global.f32 	%f4, [%rd4+16];
	ld.global.f32 	%f5, [%rd4+4];
	add.f32 	%f6, %f4, %f5;
	st.global.f32 	[%rd4+4], %f6;
	ld.global.f32 	%f7, [%rd4+20];
	ld.global.f32 	%f8, [%rd4+8];
	add.f32 	%f9, %f7, %f8;
	st.global.f32 	[%rd4+8], %f9;
	mov.b32 	%r5, 1065353216;
	st.global.u32 	[%rd4+12], %r5;
	st.global.u32 	[%rd4+16], %r5;
	st.global.u32 	[%rd4+20], %r5;
$L__BB0_2:
	ret;

}


// ===== COMPILED SASS (sm_100) =====

	.target	sm_100

	.elftype	@"ET_EXEC"


//--------------------- .note.nv.tkinfo           --------------------------
	.section	.note.nv.tkinfo,"",@"SHT_NOTE"
	.sectionflags	@"SHF_NOTE_NV_TKINFO"
	.tkinfo
        /*0018*/ 	.word	0x00000002
        /*0030*/ 	.string	""
        /*0030*/ 	.string	"ptxas"
        /*0030*/ 	.string	"Cuda compilation tools, release 13.0, V13.0.88"
        /*0030*/ 	.string	"Build cuda_13.0.r13.0/compiler.36424714_0"
        /*0030*/ 	.string	"-arch sm_100 -m 64 "



//--------------------- .note.nv.cuinfo           --------------------------
	.section	.note.nv.cuinfo,"",@"SHT_NOTE"
	.sectionflags	@"SHF_NOTE_NV_CUINFO"
        /*0018*/ 	.short	0x0002
        /*001a*/ 	.short	0x0064
        /*001c*/ 	.short	0x0082
	.zero		2


//--------------------- .nv.info                  --------------------------
	.section	.nv.info,"",@"SHT_CUDA_INFO"
	.align	4


	//----- nvinfo : EIATTR_REGCOUNT
	.align		4
        /*0000*/ 	.byte	0x04, 0x2f
        /*0002*/ 	.short	(.L_1 - .L_0)
	.align		4
.L_0:
        /*0004*/ 	.word	index@(_Z6kernelP8Particlei)
        /*0008*/ 	.word	0x0000000e


	//----- nvinfo : EIATTR_FRAME_SIZE
	.align		4
.L_1:
        /*000c*/ 	.byte	0x04, 0x11
        /*000e*/ 	.short	(.L_3 - .L_2)
	.align		4
.L_2:
        /*0010*/ 	.word	index@(_Z6kernelP8Particlei)
        /*0014*/ 	.word	0x00000000


	//----- nvinfo : EIATTR_MIN_STACK_SIZE
	.align		4
.L_3:
        /*0018*/ 	.byte	0x04, 0x12
        /*001a*/ 	.short	(.L_5 - .L_4)
	.align		4
.L_4:
        /*001c*/ 	.word	index@(_Z6kernelP8Particlei)
        /*0020*/ 	.word	0x00000000
.L_5:


//--------------------- .nv.compat                --------------------------
	.section	.nv.compat,"",@"SHT_CUDA_COMPAT_INFO"
	.align	4
        /*0000*/ 	.byte	0x02, 0x09, 0x00, 0x00, 0x02, 0x02, 0x01, 0x00, 0x02, 0x05, 0x05, 0x00, 0x03, 0x07, 0x01, 0x01
        /*0010*/ 	.byte	0x02, 0x03, 0x00, 0x00, 0x02, 0x06, 0x01, 0x00, 0x04, 0x0b, 0x08, 0x00, 0x09, 0x00, 0x00, 0x00
        /*0020*/ 	.byte	0x00, 0x00, 0x00, 0x00


//--------------------- .nv.info._Z6kernelP8Particlei --------------------------
	.section	.nv.info._Z6kernelP8Particlei,"",@"SHT_CUDA_INFO"
	.sectionflags	@""
	.align	4


	//----- nvinfo : EIATTR_CUDA_API_VERSION
	.align		4
        /*0000*/ 	.byte	0x04, 0x37
        /*0002*/ 	.short	(.L_7 - .L_6)
.L_6:
        /*0004*/ 	.word	0x00000082


	//----- nvinfo : EIATTR_KPARAM_INFO
	.align		4
.L_7:
        /*0008*/ 	.byte	0x04, 0x17
        /*000a*/ 	.short	(.L_9 - .L_8)
.L_8:
        /*000c*/ 	.word	0x00000000
        /*0010*/ 	.short	0x0001
        /*0012*/ 	.short	0x0008
        /*0014*/ 	.byte	0x00, 0xf0, 0x11, 0x00


	//----- nvinfo : EIATTR_KPARAM_INFO
	.align		4
.L_9:
        /*0018*/ 	.byte	0x04, 0x17
        /*001a*/ 	.short	(.L_11 - .L_10)
.L_10:
        /*001c*/ 	.word	0x00000000
        /*0020*/ 	.short	0x0000
        /*0022*/ 	.short	0x0000
        /*0024*/ 	.byte	0x00, 0xf5, 0x21, 0x00


	//----- nvinfo : EIATTR_SPARSE_MMA_MASK
	.align		4
.L_11:
        /*0028*/ 	.byte	0x03, 0x50
        /*002a*/ 	.short	0x0000


	//----- nvinfo : EIATTR_MAXREG_COUNT
	.align		4
        /*002c*/ 	.byte	0x03, 0x1b
        /*002e*/ 	.short	0x00ff


	//----- nvinfo : EIATTR_MERCURY_ISA_VERSION
	.align		4
        /*0030*/ 	.byte	0x03, 0x5f
        /*0032*/ 	.short	0x0101


	//----- nvinfo : EIATTR_VRC_CTA_INIT_COUNT
	.align		4
        /*0034*/ 	.byte	0x02, 0x4a
	.zero		1
	.zero		1


	//----- nvinfo : EIATTR_EXIT_INSTR_OFFSETS
	.align		4
        /*0038*/ 	.byte	0x04, 0x1c
        /*003a*/ 	.short	(.L_13 - .L_12)


	//   ....[0]....
.L_12:
        /*003c*/ 	.word	0x00000060


	//   ....[1]....
        /*0040*/ 	.word	0x000001a0


	//----- nvinfo : EIATTR_CBANK_PARAM_SIZE
	.align		4
.L_13:
        /*0044*/ 	.byte	0x03, 0x19
        /*0046*/ 	.short	0x000c


	//----- nvinfo : EIATTR_PARAM_CBANK
	.align		4
        /*0048*/ 	.byte	0x04, 0x0a
        /*004a*/ 	.short	(.L_15 - .L_14)
	.align		4
.L_14:
        /*004c*/ 	.word	index@(.nv.constant0._Z6kernelP8Particlei)
        /*0050*/ 	.short	0x0380
        /*0052*/ 	.short	0x000c


	//----- nvinfo : EIATTR_SW_WAR
	.align		4
.L_15:
        /*0054*/ 	.byte	0x04, 0x36
        /*0056*/ 	.short	(.L_17 - .L_16)
.L_16:
        /*0058*/ 	.word	0x00000008
.L_17:


//--------------------- .nv.callgraph             --------------------------
	.section	.nv.callgraph,"",@"SHT_CUDA_CALLGRAPH"
	.align	4
	.sectionentsize	8
	.align		4
        /*0000*/ 	.word	0x00000000
	.align		4
        /*0004*/ 	.word	0xffffffff
	.align		4
        /*0008*/ 	.word	0x00000000
	.align		4
        /*000c*/ 	.word	0xfffffffe
	.align		4
        /*0010*/ 	.word	0x00000000
	.align		4
        /*0014*/ 	.word	0xfffffffd
	.align		4
        /*0018*/ 	.word	0x00000000
	.align		4
        /*001c*/ 	.word	0xfffffffc


//--------------------- .text._Z6kernelP8Particlei --------------------------
	.section	.text._Z6kernelP8Particlei,"ax",@progbits
	.align	128
        .global         _Z6kernelP8Particlei
        .type           _Z6kernelP8Particlei,@function
        .size           _Z6kernelP8Particlei,(.L_x_1 - _Z6kernelP8Particlei)
        .other          _Z6kernelP8Particlei,@"STO_CUDA_ENTRY STV_DEFAULT"
_Z6kernelP8Particlei:
.text._Z6kernelP8Particlei:
[----:B------:R-:W-:Y:S01]  /*0000*/  LDC R1, c[0x0][0x37c] ;  /* 0x0000df00ff017b82 */ /* 0x000fe20000000800 */
[----:B------:R-:W0:Y:S07]  /*0010*/  S2R R0, SR_TID.X ;  /* 0x0000000000007919 */ /* 0x000e2e0000002100 */
[----:B------:R-:W0:Y:S08]  /*0020*/  S2UR UR4, SR_CTAID.X ;  /* 0x00000000000479c3 */ /* 0x000e300000002500 */
[----:B------:R-:W0:Y:S02]  /*0030*/  LDC R5, c[0x0][0x360] ;  /* 0x0000d800ff057b82 */ /* 0x000e240000000800 */
[----:B0-----:R-:W-:-:S05]  /*0040*/  IMAD R5, R5, UR4, R0 ;  /* 0x0000000405057c24 */ /* 0x001fca000f8e0200 */
[----:B------:R-:W-:-:S13]  /*0050*/  ISETP.GT.AND P0, PT, R5, 0x7cf, PT ;  /* 0x000007cf0500780c */ /* 0x000fda0003f04270 */
[----:B------:R-:W-:Y:S05]  /*0060*/  @P0 EXIT ;  /* 0x000000000000094d */ /* 0x000fea0003800000 */
[----:B------:R-:W0:Y:S01]  /*0070*/  LDC.64 R2, c[0x0][0x380] ;  /* 0x0000e000ff027b82 */ /* 0x000e220000000a00 */
[----:B------:R-:W1:Y:S01]  /*0080*/  LDCU.64 UR4, c[0x0][0x358] ;  /* 0x00006b00ff0477ac */ /* 0x000e620008000a00 */
[----:B0-----:R-:W-:-:S05]  /*0090*/  IMAD.WIDE R2, R5, 0x18, R2 ;  /* 0x0000001805027825 */ /* 0x001fca00078e0202 */
[----:B-1----:R-:W2:Y:S04]  /*00a0*/  LDG.E R0, desc[UR4][R2.64+0xc] ;  /* 0x00000c0402007981 */ /* 0x002ea8000c1e1900 */
[----:B------:R-:W2:Y:S04]  /*00b0*/  LDG.E R5, desc[UR4][R2.64] ;  /* 0x0000000402057981 */ /* 0x000ea8000c1e1900 */
[----:B------:R-:W3:Y:S04]  /*00c0*/  LDG.E R4, desc[UR4][R2.64+0x10] ;  /* 0x0000100402047981 */ /* 0x000ee8000c1e1900 */
[----:B------:R-:W3:Y:S04]  /*00d0*/  LDG.E R7, desc[UR4][R2.64+0x4] ;  /* 0x0000040402077981 */ /* 0x000ee8000c1e1900 */
[----:B------:R-:W4:Y:S04]  /*00e0*/  LDG.E R6, desc[UR4][R2.64+0x14] ;  /* 0x0000140402067981 */ /* 0x000f28000c1e1900 */
[----:B------:R-:W4:Y:S01]  /*00f0*/  LDG.E R9, desc[UR4][R2.64+0x8] ;  /* 0x0000080402097981 */ /* 0x000f22000c1e1900 */
[----:B------:R-:W-:-:S05]  /*0100*/  HFMA2 R11, -RZ, RZ, 1.875, 0 ;  /* 0x3f800000ff0b7431 */ /* 0x000fca00000001ff */
[----:B------:R-:W-:Y:S04]  /*0110*/  STG.E desc[UR4][R2.64+0xc], R11 ;  /* 0x00000c0b02007986 */ /* 0x000fe8000c101904 */
[----:B------:R-:W-:Y:S04]  /*0120*/  STG.E desc[UR4][R2.64+0x10], R11 ;  /* 0x0000100b02007986 */ /* 0x000fe8000c101904 */
[----:B------:R-:W-:Y:S01]  /*0130*/  STG.E desc[UR4][R2.64+0x14], R11 ;  /* 0x0000140b02007986 */ /* 0x000fe2000c101904 */
[----:B--2---:R-:W-:-:S05]  /*0140*/  FADD R5, R0, R5 ;  /* 0x0000000500057221 */ /* 0x004fca0000000000 */
[----:B------:R-:W-:Y:S01]  /*0150*/  STG.E desc[UR4][R2.64], R5 ;  /* 0x0000000502007986 */ /* 0x000fe2000c101904 */
[----:B---3--:R-:W-:-:S05]  /*0160*/  FADD R7, R4, R7 ;  /* 0x0000000704077221 */ /* 0x008fca0000000000 */
[----:B------:R-:W-:Y:S01]  /*0170*/  STG.E desc[UR4][R2.64+0x4], R7 ;  /* 0x0000040702007986 */ /* 0x000fe2000c101904 */
[----:B----4-:R-:W-:-:S05]  /*0180*/  FADD R9, R6, R9 ;  /* 0x0000000906097221 */ /* 0x010fca0000000000 */
[----:B------:R-:W-:Y:S01]  /*0190*/  STG.E desc[UR4][R2.64+0x8], R9 ;  /* 0x0000080902007986 */ /* 0x000fe2000c101904 */
[----:B------:R-:W-:Y:S05]  /*01a0*/  EXIT ;  /* 0x000000000000794d */ /* 0x000fea0003800000 */
.L_x_0:
[----:B------:R-:W-:-:S00]  /*01b0*/  BRA `(.L_x_0) ;  /* 0xfffffffc00fc7947 */ /* 0x000fc0000383ffff */
[----:B------:R-:W-:-:S00]  /*01c0*/  NOP ;  /* 0x0000000000007918 */ /* 0x000fc00000000000 */
        /* <DEDUP_REMOVED lines=11> */
.L_x_1:


//--------------------- .nv.shared.reserved.0     --------------------------
	.section	.nv.shared.reserved.0,"aw",@nobits
	.weak		__nv_reservedSMEM_offset_0_alias
	.size		__nv_reservedSMEM_offset_0_alias, 0, 64
	.other		__nv_reservedSMEM_offset_0_alias,@"STO_CUDA_RESERVED_SHARED STV_DEFAULT"
__nv_reservedSMEM_offset_0_alias:
	.zero		0
	.zero		64


//--------------------- .nv.constant0._Z6kernelP8Particlei --------------------------
	.section	.nv.constant0._Z6kernelP8Particlei,"a",@progbits
	.sectionflags	@""
	.align	4
.nv.constant0._Z6kernelP8Particlei:
	.zero		908


//--------------------- SYMBOLS --------------------------

	.type		.nv.reservedSmem.offset0,@object
	.size		.nv.reservedSmem.offset0,0x4
